//
// Generated by NVIDIA NVVM Compiler
//
// Compiler Build ID: CL-36424714
// Cuda compilation tools, release 13.0, V13.0.88
// Based on NVVM 20.0.0
//

.version 9.0
.target sm_100
.address_size 64

	// .globl	_Z9VectorAddPiS_S_i

.visible .entry _Z9VectorAddPiS_S_i(
	.param .u64 .ptr .align 1 _Z9VectorAddPiS_S_i_param_0,
	.param .u64 .ptr .align 1 _Z9VectorAddPiS_S_i_param_1,
	.param .u64 .ptr .align 1 _Z9VectorAddPiS_S_i_param_2,
	.param .u32 _Z9VectorAddPiS_S_i_param_3
)
{
	.reg .pred 	%p<2>;
	.reg .b32 	%r<9>;
	.reg .b64 	%rd<11>;

	ld.param.u64 	%rd1, [_Z9VectorAddPiS_S_i_param_0];
	ld.param.u64 	%rd2, [_Z9VectorAddPiS_S_i_param_1];
	ld.param.u64 	%rd3, [_Z9VectorAddPiS_S_i_param_2];
	ld.param.u32 	%r2, [_Z9VectorAddPiS_S_i_param_3];
	mov.u32 	%r3, %ctaid.x;
	mov.u32 	%r4, %ntid.x;
	mov.u32 	%r5, %tid.x;
	mad.lo.s32 	%r1, %r3, %r4, %r5;
	setp.ge.s32 	%p1, %r1, %r2;
	@%p1 bra 	$L__BB0_2;
	cvta.to.global.u64 	%rd4, %rd1;
	cvta.to.global.u64 	%rd5, %rd2;
	cvta.to.global.u64 	%rd6, %rd3;
	mul.wide.s32 	%rd7, %r1, 4;
	add.s64 	%rd8, %rd4, %rd7;
	ld.global.u32 	%r6, [%rd8];
	add.s64 	%rd9, %rd5, %rd7;
	ld.global.u32 	%r7, [%rd9];
	add.s32 	%r8, %r7, %r6;
	add.s64 	%rd10, %rd6, %rd7;
	st.global.u32 	[%rd10], %r8;
$L__BB0_2:
	ret;

}


// ===== COMPILED SASS (sm_100) =====

	.target	sm_100

	.elftype	@"ET_EXEC"


//--------------------- .note.nv.tkinfo           --------------------------
	.section	.note.nv.tkinfo,"",@"SHT_NOTE"
	.sectionflags	@"SHF_NOTE_NV_TKINFO"
	.tkinfo
        /*0018*/ 	.word	0x00000002
        /*0030*/ 	.string	""
        /*0030*/ 	.string	"ptxas"
        /*0030*/ 	.string	"Cuda compilation tools, release 13.0, V13.0.88"
        /*0030*/ 	.string	"Build cuda_13.0.r13.0/compiler.36424714_0"
        /*0030*/ 	.string	"-arch sm_100 -m 64 "



//--------------------- .note.nv.cuinfo           --------------------------
	.section	.note.nv.cuinfo,"",@"SHT_NOTE"
	.sectionflags	@"SHF_NOTE_NV_CUINFO"
        /*0018*/ 	.short	0x0002
        /*001a*/ 	.short	0x0064
        /*001c*/ 	.short	0x0082
	.zero		2


//--------------------- .nv.info                  --------------------------
	.section	.nv.info,"",@"SHT_CUDA_INFO"
	.align	4


	//----- nvinfo : EIATTR_REGCOUNT
	.align		4
        /*0000*/ 	.byte	0x04, 0x2f
        /*0002*/ 	.short	(.L_1 - .L_0)
	.align		4
.L_0:
        /*0004*/ 	.word	index@(_Z9VectorAddPiS_S_i)
        /*0008*/ 	.word	0x0000000c


	//----- nvinfo : EIATTR_FRAME_SIZE
	.align		4
.L_1:
        /*000c*/ 	.byte	0x04, 0x11
        /*000e*/ 	.short	(.L_3 - .L_2)
	.align		4
.L_2:
        /*0010*/ 	.word	index@(_Z9VectorAddPiS_S_i)
        /*0014*/ 	.word	0x00000000


	//----- nvinfo : EIATTR_MIN_STACK_SIZE
	.align		4
.L_3:
        /*0018*/ 	.byte	0x04, 0x12
        /*001a*/ 	.short	(.L_5 - .L_4)
	.align		4
.L_4:
        /*001c*/ 	.word	index@(_Z9VectorAddPiS_S_i)
        /*0020*/ 	.word	0x00000000
.L_5:


//--------------------- .nv.compat                --------------------------
	.section	.nv.compat,"",@"SHT_CUDA_COMPAT_INFO"
	.align	4
        /*0000*/ 	.byte	0x02, 0x09, 0x00, 0x00, 0x02, 0x02, 0x01, 0x00, 0x02, 0x05, 0x05, 0x00, 0x03, 0x07, 0x01, 0x01
        /*0010*/ 	.byte	0x02, 0x03, 0x00, 0x00, 0x02, 0x06, 0x01, 0x00, 0x04, 0x0b, 0x08, 0x00, 0x09, 0x00, 0x00, 0x00
        /*0020*/ 	.byte	0x00, 0x00, 0x00, 0x00


//--------------------- .nv.info._Z9VectorAddPiS_S_i --------------------------
	.section	.nv.info._Z9VectorAddPiS_S_i,"",@"SHT_CUDA_INFO"
	.sectionflags	@""
	.align	4


	//----- nvinfo : EIATTR_CUDA_API_VERSION
	.align		4
        /*0000*/ 	.byte	0x04, 0x37
        /*0002*/ 	.short	(.L_7 - .L_6)
.L_6:
        /*0004*/ 	.word	0x00000082


	//----- nvinfo : EIATTR_KPARAM_INFO
	.align		4
.L_7:
        /*0008*/ 	.byte	0x04, 0x17
        /*000a*/ 	.short	(.L_9 - .L_8)
.L_8:
        /*000c*/ 	.word	0x00000000
        /*0010*/ 	.short	0x0003
        /*0012*/ 	.short	0x0018
        /*0014*/ 	.byte	0x00, 0xf0, 0x11, 0x00


	//----- nvinfo : EIATTR_KPARAM_INFO
	.align		4
.L_9:
        /*0018*/ 	.byte	0x04, 0x17
        /*001a*/ 	.short	(.L_11 - .L_10)
.L_10:
        /*001c*/ 	.word	0x00000000
        /*0020*/ 	.short	0x0002
        /*0022*/ 	.short	0x0010
        /*0024*/ 	.byte	0x00, 0xf5, 0x21, 0x00


	//----- nvinfo : EIATTR_KPARAM_INFO
	.align		4
.L_11:
        /*0028*/ 	.byte	0x04, 0x17
        /*002a*/ 	.short	(.L_13 - .L_12)
.L_12:
        /*002c*/ 	.word	0x00000000
        /*0030*/ 	.short	0x0001
        /*0032*/ 	.short	0x0008
        /*0034*/ 	.byte	0x00, 0xf5, 0x21, 0x00


	//----- nvinfo : EIATTR_KPARAM_INFO
	.align		4
.L_13:
        /*0038*/ 	.byte	0x04, 0x17
        /*003a*/ 	.short	(.L_15 - .L_14)
.L_14:
        /*003c*/ 	.word	0x00000000
        /*0040*/ 	.short	0x0000
        /*0042*/ 	.short	0x0000
        /*0044*/ 	.byte	0x00, 0xf5, 0x21, 0x00


	//----- nvinfo : EIATTR_SPARSE_MMA_MASK
	.align		4
.L_15:
        /*0048*/ 	.byte	0x03, 0x50
        /*004a*/ 	.short	0x0000


	//----- nvinfo : EIATTR_MAXREG_COUNT
	.align		4
        /*004c*/ 	.byte	0x03, 0x1b
        /*004e*/ 	.short	0x00ff


	//----- nvinfo : EIATTR_MERCURY_ISA_VERSION
	.align		4
        /*0050*/ 	.byte	0x03, 0x5f
        /*0052*/ 	.short	0x0101


	//----- nvinfo : EIATTR_VRC_CTA_INIT_COUNT
	.align		4
        /*0054*/ 	.byte	0x02, 0x4a
	.zero		1
	.zero		1


	//----- nvinfo : EIATTR_EXIT_INSTR_OFFSETS
	.align		4
        /*0058*/ 	.byte	0x04, 0x1c
        /*005a*/ 	.short	(.L_17 - .L_16)


	//   ....[0]....
.L_16:
        /*005c*/ 	.word	0x00000070


	//   ....[1]....
        /*0060*/ 	.word	0x00000130


	//----- nvinfo : EIATTR_CBANK_PARAM_SIZE
	.align		4
.L_17:
        /*0064*/ 	.byte	0x03, 0x19
        /*0066*/ 	.short	0x001c


	//----- nvinfo : EIATTR_PARAM_CBANK
	.align		4
        /*0068*/ 	.byte	0x04, 0x0a
        /*006a*/ 	.short	(.L_19 - .L_18)
	.align		4
.L_18:
        /*006c*/ 	.word	index@(.nv.constant0._Z9VectorAddPiS_S_i)
        /*0070*/ 	.short	0x0380
        /*0072*/ 	.short	0x001c


	//----- nvinfo : EIATTR_SW_WAR
	.align		4
.L_19:
        /*0074*/ 	.byte	0x04, 0x36
        /*0076*/ 	.short	(.L_21 - .L_20)
.L_20:
        /*0078*/ 	.word	0x00000008
.L_21:


//--------------------- .nv.callgraph             --------------------------
	.section	.nv.callgraph,"",@"SHT_CUDA_CALLGRAPH"
	.align	4
	.sectionentsize	8
	.align		4
        /*0000*/ 	.word	0x00000000
	.align		4
        /*0004*/ 	.word	0xffffffff
	.align		4
        /*0008*/ 	.word	0x00000000
	.align		4
        /*000c*/ 	.word	0xfffffffe
	.align		4
        /*0010*/ 	.word	0x00000000
	.align		4
        /*0014*/ 	.word	0xfffffffd
	.align		4
        /*0018*/ 	.word	0x00000000
	.align		4
        /*001c*/ 	.word	0xfffffffc


//--------------------- .text._Z9VectorAddPiS_S_i --------------------------
	.section	.text._Z9VectorAddPiS_S_i,"ax",@progbits
	.align	128
        .global         _Z9VectorAddPiS_S_i
        .type           _Z9VectorAddPiS_S_i,@function
        .size           _Z9VectorAddPiS_S_i,(.L_x_1 - _Z9VectorAddPiS_S_i)
        .other          _Z9VectorAddPiS_S_i,@"STO_CUDA_ENTRY STV_DEFAULT"
_Z9VectorAddPiS_S_i:
.text._Z9VectorAddPiS_S_i:
[----:B------:R-:W-:Y:S01]  /*0000*/  LDC R1, c[0x0][0x37c] ;  /* 0x0000df00ff017b82 */ /* 0x000fe20000000800 */
[----:B------:R-:W0:Y:S07]  /*0010*/  S2R R0, SR_TID.X ;  /* 0x0000000000007919 */ /* 0x000e2e0000002100 */
[----:B------:R-:W0:Y:S01]  /*0020*/  S2UR UR4, SR_CTAID.X ;  /* 0x00000000000479c3 */ /* 0x000e220000002500 */
[----:B------:R-:W1:Y:S07]  /*0030*/  LDCU UR5, c[0x0][0x398] ;  /* 0x00007300ff0577ac */ /* 0x000e6e0008000800 */
[----:B------:R-:W0:Y:S02]  /*0040*/  LDC R9, c[0x0][0x360] ;  /* 0x0000d800ff097b82 */ /* 0x000e240000000800 */
[----:B0-----:R-:W-:-:S05]  /*0050*/  IMAD R9, R9, UR4, R0 ;  /* 0x0000000409097c24 */ /* 0x001fca000f8e0200 */
[----:B-1----:R-:W-:-:S13]  /*0060*/  ISETP.GE.AND P0, PT, R9, UR5, PT ;  /* 0x0000000509007c0c */ /* 0x002fda000bf06270 */
[----:B------:R-:W-:Y:S05]  /*0070*/  @P0 EXIT ;  /* 0x000000000000094d */ /* 0x000fea0003800000 */
[----:B------:R-:W0:Y:S01]  /*0080*/  LDC.64 R2, c[0x0][0x380] ;  /* 0x0000e000ff027b82 */ /* 0x000e220000000a00 */
[----:B------:R-:W1:Y:S07]  /*0090*/  LDCU.64 UR4, c[0x0][0x358] ;  /* 0x00006b00ff0477ac */ /* 0x000e6e0008000a00 */
[----:B------:R-:W2:Y:S08]  /*00a0*/  LDC.64 R4, c[0x0][0x388] ;  /* 0x0000e200ff047b82 */ /* 0x000eb00000000a00 */
[----:B------:R-:W3:Y:S01]  /*00b0*/  LDC.64 R6, c[0x0][0x390] ;  /* 0x0000e400ff067b82 */ /* 0x000ee20000000a00 */
[----:B0-----:R-:W-:-:S06]  /*00c0*/  IMAD.WIDE R2, R9, 0x4, R2 ;  /* 0x0000000409027825 */ /* 0x001fcc00078e0202 */
[----:B-1----:R-:W4:Y:S01]  /*00d0*/  LDG.E R2, desc[UR4][R2.64] ;  /* 0x0000000402027981 */ /* 0x002f22000c1e1900 */
[----:B--2---:R-:W-:-:S06]  /*00e0*/  IMAD.WIDE R4, R9, 0x4, R4 ;  /* 0x0000000409047825 */ /* 0x004fcc00078e0204 */
[----:B------:R-:W4:Y:S01]  /*00f0*/  LDG.E R5, desc[UR4][R4.64] ;  /* 0x0000000404057981 */ /* 0x000f22000c1e1900 */
[----:B---3--:R-:W-:Y:S01]  /*0100*/  IMAD.WIDE R6, R9, 0x4, R6 ;  /* 0x0000000409067825 */ /* 0x008fe200078e0206 */
[----:B----4-:R-:W-:-:S05]  /*0110*/  IADD3 R9, PT, PT, R2, R5, RZ ;  /* 0x0000000502097210 */ /* 0x010fca0007ffe0ff */
[----:B------:R-:W-:Y:S01]  /*0120*/  STG.E desc[UR4][R6.64], R9 ;  /* 0x0000000906007986 */ /* 0x000fe2000c101904 */
[----:B------:R-:W-:Y:S05]  /*0130*/  EXIT ;  /* 0x000000000000794d */ /* 0x000fea0003800000 */
.L_x_0:
[----:B------:R-:W-:-:S00]  /*0140*/  BRA `(.L_x_0) ;  /* 0xfffffffc00fc7947 */ /* 0x000fc0000383ffff */
[----:B------:R-:W-:-:S00]  /*0150*/  NOP ;  /* 0x0000000000007918 */ /* 0x000fc00000000000 */
        /* <DEDUP_REMOVED lines=10> */
.L_x_1:


//--------------------- .nv.shared.reserved.0     --------------------------
	.section	.nv.shared.reserved.0,"aw",@nobits
	.weak		__nv_reservedSMEM_offset_0_alias
	.size		__nv_reservedSMEM_offset_0_alias, 0, 64
	.other		__nv_reservedSMEM_offset_0_alias,@"STO_CUDA_RESERVED_SHARED STV_DEFAULT"
__nv_reservedSMEM_offset_0_alias:
	.zero		0
	.zero		64


//--------------------- .nv.constant0._Z9VectorAddPiS_S_i --------------------------
	.section	.nv.constant0._Z9VectorAddPiS_S_i,"a",@progbits
	.sectionflags	@""
	.align	4
.nv.constant0._Z9VectorAddPiS_S_i:
	.zero		924


//--------------------- SYMBOLS --------------------------

	.type		.nv.reservedSmem.offset0,@object
	.size		.nv.reservedSmem.offset0,0x4
